//
// Generated by NVIDIA NVVM Compiler
//
// Compiler Build ID: CL-36424714
// Cuda compilation tools, release 13.0, V13.0.88
// Based on NVVM 20.0.0
//

.version 9.0
.target sm_100
.address_size 64

	// .globl	_Z19matrixMultiParallelPiS_S_iii

.visible .entry _Z19matrixMultiParallelPiS_S_iii(
	.param .u64 .ptr .align 1 _Z19matrixMultiParallelPiS_S_iii_param_0,
	.param .u64 .ptr .align 1 _Z19matrixMultiParallelPiS_S_iii_param_1,
	.param .u64 .ptr .align 1 _Z19matrixMultiParallelPiS_S_iii_param_2,
	.param .u32 _Z19matrixMultiParallelPiS_S_iii_param_3,
	.param .u32 _Z19matrixMultiParallelPiS_S_iii_param_4,
	.param .u32 _Z19matrixMultiParallelPiS_S_iii_param_5
)
{
	.reg .pred 	%p<13>;
	.reg .b32 	%r<107>;
	.reg .b64 	%rd<53>;

	ld.param.u64 	%rd7, [_Z19matrixMultiParallelPiS_S_iii_param_0];
	ld.param.u64 	%rd8, [_Z19matrixMultiParallelPiS_S_iii_param_1];
	ld.param.u64 	%rd6, [_Z19matrixMultiParallelPiS_S_iii_param_2];
	ld.param.u32 	%r32, [_Z19matrixMultiParallelPiS_S_iii_param_3];
	ld.param.u32 	%r30, [_Z19matrixMultiParallelPiS_S_iii_param_4];
	ld.param.u32 	%r31, [_Z19matrixMultiParallelPiS_S_iii_param_5];
	cvta.to.global.u64 	%rd1, %rd8;
	cvta.to.global.u64 	%rd2, %rd7;
	mov.u32 	%r33, %ctaid.y;
	mov.u32 	%r34, %ntid.y;
	mov.u32 	%r35, %tid.y;
	mad.lo.s32 	%r1, %r33, %r34, %r35;
	mov.u32 	%r36, %ctaid.x;
	mov.u32 	%r37, %ntid.x;
	mov.u32 	%r38, %tid.x;
	mad.lo.s32 	%r2, %r36, %r37, %r38;
	setp.ge.s32 	%p1, %r1, %r32;
	setp.ge.s32 	%p2, %r2, %r30;
	or.pred  	%p3, %p1, %p2;
	@%p3 bra 	$L__BB0_14;
	setp.lt.s32 	%p4, %r31, 1;
	mov.b32 	%r106, 0;
	@%p4 bra 	$L__BB0_13;
	mul.lo.s32 	%r3, %r31, %r1;
	and.b32  	%r4, %r31, 7;
	setp.lt.u32 	%p5, %r31, 8;
	mov.b32 	%r101, 0;
	mov.u32 	%r106, %r101;
	@%p5 bra 	$L__BB0_5;
	and.b32  	%r101, %r31, 2147483640;
	neg.s32 	%r95, %r101;
	shl.b32 	%r7, %r30, 3;
	mul.wide.u32 	%rd9, %r3, 4;
	add.s64 	%rd10, %rd9, %rd2;
	add.s64 	%rd52, %rd10, 16;
	mov.b32 	%r106, 0;
	mul.wide.s32 	%rd13, %r30, 4;
	mov.u32 	%r94, %r2;
$L__BB0_4:
	.pragma "nounroll";
	ld.global.u32 	%r43, [%rd52+-16];
	mul.wide.s32 	%rd11, %r94, 4;
	add.s64 	%rd12, %rd1, %rd11;
	ld.global.u32 	%r44, [%rd12];
	mad.lo.s32 	%r45, %r44, %r43, %r106;
	ld.global.u32 	%r46, [%rd52+-12];
	add.s64 	%rd14, %rd12, %rd13;
	ld.global.u32 	%r47, [%rd14];
	mad.lo.s32 	%r48, %r47, %r46, %r45;
	ld.global.u32 	%r49, [%rd52+-8];
	add.s64 	%rd15, %rd14, %rd13;
	ld.global.u32 	%r50, [%rd15];
	mad.lo.s32 	%r51, %r50, %r49, %r48;
	ld.global.u32 	%r52, [%rd52+-4];
	add.s64 	%rd16, %rd15, %rd13;
	ld.global.u32 	%r53, [%rd16];
	mad.lo.s32 	%r54, %r53, %r52, %r51;
	ld.global.u32 	%r55, [%rd52];
	add.s64 	%rd17, %rd16, %rd13;
	ld.global.u32 	%r56, [%rd17];
	mad.lo.s32 	%r57, %r56, %r55, %r54;
	ld.global.u32 	%r58, [%rd52+4];
	add.s64 	%rd18, %rd17, %rd13;
	ld.global.u32 	%r59, [%rd18];
	mad.lo.s32 	%r60, %r59, %r58, %r57;
	ld.global.u32 	%r61, [%rd52+8];
	add.s64 	%rd19, %rd18, %rd13;
	ld.global.u32 	%r62, [%rd19];
	mad.lo.s32 	%r63, %r62, %r61, %r60;
	ld.global.u32 	%r64, [%rd52+12];
	add.s64 	%rd20, %rd19, %rd13;
	ld.global.u32 	%r65, [%rd20];
	mad.lo.s32 	%r106, %r65, %r64, %r63;
	add.s32 	%r95, %r95, 8;
	add.s32 	%r94, %r94, %r7;
	add.s64 	%rd52, %rd52, 32;
	setp.ne.s32 	%p6, %r95, 0;
	@%p6 bra 	$L__BB0_4;
$L__BB0_5:
	setp.eq.s32 	%p7, %r4, 0;
	@%p7 bra 	$L__BB0_13;
	and.b32  	%r17, %r31, 3;
	setp.lt.u32 	%p8, %r4, 4;
	@%p8 bra 	$L__BB0_8;
	add.s32 	%r67, %r101, %r3;
	mul.wide.u32 	%rd21, %r67, 4;
	add.s64 	%rd22, %rd2, %rd21;
	ld.global.u32 	%r68, [%rd22];
	mad.lo.s32 	%r69, %r101, %r30, %r2;
	mul.wide.s32 	%rd23, %r69, 4;
	add.s64 	%rd24, %rd1, %rd23;
	ld.global.u32 	%r70, [%rd24];
	mad.lo.s32 	%r71, %r70, %r68, %r106;
	cvt.u64.u32 	%rd25, %r3;
	cvt.u64.u32 	%rd26, %r101;
	add.s64 	%rd27, %rd26, %rd25;
	shl.b64 	%rd28, %rd27, 2;
	add.s64 	%rd29, %rd2, %rd28;
	ld.global.u32 	%r72, [%rd29+4];
	mul.wide.s32 	%rd30, %r30, 4;
	add.s64 	%rd31, %rd24, %rd30;
	ld.global.u32 	%r73, [%rd31];
	mad.lo.s32 	%r74, %r73, %r72, %r71;
	ld.global.u32 	%r75, [%rd29+8];
	add.s64 	%rd32, %rd31, %rd30;
	ld.global.u32 	%r76, [%rd32];
	mad.lo.s32 	%r77, %r76, %r75, %r74;
	ld.global.u32 	%r78, [%rd29+12];
	add.s64 	%rd33, %rd32, %rd30;
	ld.global.u32 	%r79, [%rd33];
	mad.lo.s32 	%r106, %r79, %r78, %r77;
	add.s32 	%r101, %r101, 4;
$L__BB0_8:
	setp.eq.s32 	%p9, %r17, 0;
	@%p9 bra 	$L__BB0_13;
	setp.eq.s32 	%p10, %r17, 1;
	@%p10 bra 	$L__BB0_11;
	add.s32 	%r81, %r101, %r3;
	mul.wide.u32 	%rd34, %r81, 4;
	add.s64 	%rd35, %rd2, %rd34;
	ld.global.u32 	%r82, [%rd35];
	mad.lo.s32 	%r83, %r101, %r30, %r2;
	mul.wide.s32 	%rd36, %r83, 4;
	add.s64 	%rd37, %rd1, %rd36;
	ld.global.u32 	%r84, [%rd37];
	mad.lo.s32 	%r85, %r84, %r82, %r106;
	cvt.u64.u32 	%rd38, %r3;
	cvt.u64.u32 	%rd39, %r101;
	add.s64 	%rd40, %rd39, %rd38;
	shl.b64 	%rd41, %rd40, 2;
	add.s64 	%rd42, %rd2, %rd41;
	ld.global.u32 	%r86, [%rd42+4];
	mul.wide.s32 	%rd43, %r30, 4;
	add.s64 	%rd44, %rd37, %rd43;
	ld.global.u32 	%r87, [%rd44];
	mad.lo.s32 	%r106, %r87, %r86, %r85;
	add.s32 	%r101, %r101, 2;
$L__BB0_11:
	and.b32  	%r88, %r31, 1;
	setp.eq.b32 	%p11, %r88, 1;
	not.pred 	%p12, %p11;
	@%p12 bra 	$L__BB0_13;
	add.s32 	%r89, %r101, %r3;
	mul.wide.u32 	%rd45, %r89, 4;
	add.s64 	%rd46, %rd2, %rd45;
	ld.global.u32 	%r90, [%rd46];
	mad.lo.s32 	%r91, %r101, %r30, %r2;
	mul.wide.s32 	%rd47, %r91, 4;
	add.s64 	%rd48, %rd1, %rd47;
	ld.global.u32 	%r92, [%rd48];
	mad.lo.s32 	%r106, %r92, %r90, %r106;
$L__BB0_13:
	mad.lo.s32 	%r93, %r30, %r1, %r2;
	cvta.to.global.u64 	%rd49, %rd6;
	mul.wide.s32 	%rd50, %r93, 4;
	add.s64 	%rd51, %rd49, %rd50;
	st.global.u32 	[%rd51], %r106;
$L__BB0_14:
	ret;

}


// ===== COMPILED SASS (sm_100) =====

	.target	sm_100

	.elftype	@"ET_EXEC"


//--------------------- .note.nv.tkinfo           --------------------------
	.section	.note.nv.tkinfo,"",@"SHT_NOTE"
	.sectionflags	@"SHF_NOTE_NV_TKINFO"
	.tkinfo
        /*0018*/ 	.word	0x00000002
        /*0030*/ 	.string	""
        /*0030*/ 	.string	"ptxas"
        /*0030*/ 	.string	"Cuda compilation tools, release 13.0, V13.0.88"
        /*0030*/ 	.string	"Build cuda_13.0.r13.0/compiler.36424714_0"
        /*0030*/ 	.string	"-arch sm_100 -m 64 "



//--------------------- .note.nv.cuinfo           --------------------------
	.section	.note.nv.cuinfo,"",@"SHT_NOTE"
	.sectionflags	@"SHF_NOTE_NV_CUINFO"
        /*0018*/ 	.short	0x0002
        /*001a*/ 	.short	0x0064
        /*001c*/ 	.short	0x0082
	.zero		2


//--------------------- .nv.info                  --------------------------
	.section	.nv.info,"",@"SHT_CUDA_INFO"
	.align	4


	//----- nvinfo : EIATTR_REGCOUNT
	.align		4
        /*0000*/ 	.byte	0x04, 0x2f
        /*0002*/ 	.short	(.L_1 - .L_0)
	.align		4
.L_0:
        /*0004*/ 	.word	index@(_Z19matrixMultiParallelPiS_S_iii)
        /*0008*/ 	.word	0x00000020


	//----- nvinfo : EIATTR_FRAME_SIZE
	.align		4
.L_1:
        /*000c*/ 	.byte	0x04, 0x11
        /*000e*/ 	.short	(.L_3 - .L_2)
	.align		4
.L_2:
        /*0010*/ 	.word	index@(_Z19matrixMultiParallelPiS_S_iii)
        /*0014*/ 	.word	0x00000000


	//----- nvinfo : EIATTR_MIN_STACK_SIZE
	.align		4
.L_3:
        /*0018*/ 	.byte	0x04, 0x12
        /*001a*/ 	.short	(.L_5 - .L_4)
	.align		4
.L_4:
        /*001c*/ 	.word	index@(_Z19matrixMultiParallelPiS_S_iii)
        /*0020*/ 	.word	0x00000000
.L_5:


//--------------------- .nv.compat                --------------------------
	.section	.nv.compat,"",@"SHT_CUDA_COMPAT_INFO"
	.align	4
        /*0000*/ 	.byte	0x02, 0x09, 0x00, 0x00, 0x02, 0x02, 0x01, 0x00, 0x02, 0x05, 0x05, 0x00, 0x03, 0x07, 0x01, 0x01
        /*0010*/ 	.byte	0x02, 0x03, 0x00, 0x00, 0x02, 0x06, 0x01, 0x00, 0x04, 0x0b, 0x08, 0x00, 0x09, 0x00, 0x00, 0x00
        /*0020*/ 	.byte	0x00, 0x00, 0x00, 0x00


//--------------------- .nv.info._Z19matrixMultiParallelPiS_S_iii --------------------------
	.section	.nv.info._Z19matrixMultiParallelPiS_S_iii,"",@"SHT_CUDA_INFO"
	.sectionflags	@""
	.align	4


	//----- nvinfo : EIATTR_CUDA_API_VERSION
	.align		4
        /*0000*/ 	.byte	0x04, 0x37
        /*0002*/ 	.short	(.L_7 - .L_6)
.L_6:
        /*0004*/ 	.word	0x00000082


	//----- nvinfo : EIATTR_KPARAM_INFO
	.align		4
.L_7:
        /*0008*/ 	.byte	0x04, 0x17
        /*000a*/ 	.short	(.L_9 - .L_8)
.L_8:
        /*000c*/ 	.word	0x00000000
        /*0010*/ 	.short	0x0005
        /*0012*/ 	.short	0x0020
        /*0014*/ 	.byte	0x00, 0xf0, 0x11, 0x00


	//----- nvinfo : EIATTR_KPARAM_INFO
	.align		4
.L_9:
        /*0018*/ 	.byte	0x04, 0x17
        /*001a*/ 	.short	(.L_11 - .L_10)
.L_10:
        /*001c*/ 	.word	0x00000000
        /*0020*/ 	.short	0x0004
        /*0022*/ 	.short	0x001c
        /*0024*/ 	.byte	0x00, 0xf0, 0x11, 0x00


	//----- nvinfo : EIATTR_KPARAM_INFO
	.align		4
.L_11:
        /*0028*/ 	.byte	0x04, 0x17
        /*002a*/ 	.short	(.L_13 - .L_12)
.L_12:
        /*002c*/ 	.word	0x00000000
        /*0030*/ 	.short	0x0003
        /*0032*/ 	.short	0x0018
        /*0034*/ 	.byte	0x00, 0xf0, 0x11, 0x00


	//----- nvinfo : EIATTR_KPARAM_INFO
	.align		4
.L_13:
        /*0038*/ 	.byte	0x04, 0x17
        /*003a*/ 	.short	(.L_15 - .L_14)
.L_14:
        /*003c*/ 	.word	0x00000000
        /*0040*/ 	.short	0x0002
        /*0042*/ 	.short	0x0010
        /*0044*/ 	.byte	0x00, 0xf5, 0x21, 0x00


	//----- nvinfo : EIATTR_KPARAM_INFO
	.align		4
.L_15:
        /*0048*/ 	.byte	0x04, 0x17
        /*004a*/ 	.short	(.L_17 - .L_16)
.L_16:
        /*004c*/ 	.word	0x00000000
        /*0050*/ 	.short	0x0001
        /*0052*/ 	.short	0x0008
        /*0054*/ 	.byte	0x00, 0xf5, 0x21, 0x00


	//----- nvinfo : EIATTR_KPARAM_INFO
	.align		4
.L_17:
        /*0058*/ 	.byte	0x04, 0x17
        /*005a*/ 	.short	(.L_19 - .L_18)
.L_18:
        /*005c*/ 	.word	0x00000000
        /*0060*/ 	.short	0x0000
        /*0062*/ 	.short	0x0000
        /*0064*/ 	.byte	0x00, 0xf5, 0x21, 0x00


	//----- nvinfo : EIATTR_SPARSE_MMA_MASK
	.align		4
.L_19:
        /*0068*/ 	.byte	0x03, 0x50
        /*006a*/ 	.short	0x0000


	//----- nvinfo : EIATTR_MAXREG_COUNT
	.align		4
        /*006c*/ 	.byte	0x03, 0x1b
        /*006e*/ 	.short	0x00ff


	//----- nvinfo : EIATTR_MERCURY_ISA_VERSION
	.align		4
        /*0070*/ 	.byte	0x03, 0x5f
        /*0072*/ 	.short	0x0101


	//----- nvinfo : EIATTR_VRC_CTA_INIT_COUNT
	.align		4
        /*0074*/ 	.byte	0x02, 0x4a
	.zero		1
	.zero		1


	//----- nvinfo : EIATTR_EXIT_INSTR_OFFSETS
	.align		4
        /*0078*/ 	.byte	0x04, 0x1c
        /*007a*/ 	.short	(.L_21 - .L_20)


	//   ....[0]....
.L_20:
        /*007c*/ 	.word	0x000000c0


	//   ....[1]....
        /*0080*/ 	.word	0x000008d0


	//----- nvinfo : EIATTR_CBANK_PARAM_SIZE
	.align		4
.L_21:
        /*0084*/ 	.byte	0x03, 0x19
        /*0086*/ 	.short	0x0024


	//----- nvinfo : EIATTR_PARAM_CBANK
	.align		4
        /*0088*/ 	.byte	0x04, 0x0a
        /*008a*/ 	.short	(.L_23 - .L_22)
	.align		4
.L_22:
        /*008c*/ 	.word	index@(.nv.constant0._Z19matrixMultiParallelPiS_S_iii)
        /*0090*/ 	.short	0x0380
        /*0092*/ 	.short	0x0024


	//----- nvinfo : EIATTR_SW_WAR
	.align		4
.L_23:
        /*0094*/ 	.byte	0x04, 0x36
        /*0096*/ 	.short	(.L_25 - .L_24)
.L_24:
        /*0098*/ 	.word	0x00000008
.L_25:


//--------------------- .nv.callgraph             --------------------------
	.section	.nv.callgraph,"",@"SHT_CUDA_CALLGRAPH"
	.align	4
	.sectionentsize	8
	.align		4
        /*0000*/ 	.word	0x00000000
	.align		4
        /*0004*/ 	.word	0xffffffff
	.align		4
        /*0008*/ 	.word	0x00000000
	.align		4
        /*000c*/ 	.word	0xfffffffe
	.align		4
        /*0010*/ 	.word	0x00000000
	.align		4
        /*0014*/ 	.word	0xfffffffd
	.align		4
        /*0018*/ 	.word	0x00000000
	.align		4
        /*001c*/ 	.word	0xfffffffc


//--------------------- .text._Z19matrixMultiParallelPiS_S_iii --------------------------
	.section	.text._Z19matrixMultiParallelPiS_S_iii,"ax",@progbits
	.align	128
        .global         _Z19matrixMultiParallelPiS_S_iii
        .type           _Z19matrixMultiParallelPiS_S_iii,@function
        .size           _Z19matrixMultiParallelPiS_S_iii,(.L_x_5 - _Z19matrixMultiParallelPiS_S_iii)
        .other          _Z19matrixMultiParallelPiS_S_iii,@"STO_CUDA_ENTRY STV_DEFAULT"
_Z19matrixMultiParallelPiS_S_iii:
.text._Z19matrixMultiParallelPiS_S_iii:
[----:B------:R-:W-:Y:S01]  /*0000*/  LDC R1, c[0x0][0x37c] ;  /* 0x0000df00ff017b82 */ /* 0x000fe20000000800 */
[----:B------:R-:W0:Y:S07]  /*0010*/  S2R R5, SR_TID.X ;  /* 0x0000000000057919 */ /* 0x000e2e0000002100 */
[----:B------:R-:W1:Y:S01]  /*0020*/  LDC R19, c[0x0][0x364] ;  /* 0x0000d900ff137b82 */ /* 0x000e620000000800 */
[----:B------:R-:W1:Y:S07]  /*0030*/  S2R R4, SR_TID.Y ;  /* 0x0000000000047919 */ /* 0x000e6e0000002200 */
[----:B------:R-:W0:Y:S08]  /*0040*/  S2UR UR5, SR_CTAID.X ;  /* 0x00000000000579c3 */ /* 0x000e300000002500 */
[----:B------:R-:W0:Y:S08]  /*0050*/  LDC R0, c[0x0][0x360] ;  /* 0x0000d800ff007b82 */ /* 0x000e300000000800 */
[----:B------:R-:W1:Y:S08]  /*0060*/  S2UR UR4, SR_CTAID.Y ;  /* 0x00000000000479c3 */ /* 0x000e700000002600 */
[----:B------:R-:W2:Y:S01]  /*0070*/  LDC.64 R2, c[0x0][0x398] ;  /* 0x0000e600ff027b82 */ /* 0x000ea20000000a00 */
[----:B0-----:R-:W-:-:S02]  /*0080*/  IMAD R0, R0, UR5, R5 ;  /* 0x0000000500007c24 */ /* 0x001fc4000f8e0205 */
[----:B-1----:R-:W-:-:S03]  /*0090*/  IMAD R19, R19, UR4, R4 ;  /* 0x0000000413137c24 */ /* 0x002fc6000f8e0204 */
[----:B--2---:R-:W-:-:S04]  /*00a0*/  ISETP.GE.AND P0, PT, R0, R3, PT ;  /* 0x000000030000720c */ /* 0x004fc80003f06270 */
[----:B------:R-:W-:-:S13]  /*00b0*/  ISETP.GE.OR P0, PT, R19, R2, P0 ;  /* 0x000000021300720c */ /* 0x000fda0000706670 */
[----:B------:R-:W-:Y:S05]  /*00c0*/  @P0 EXIT ;  /* 0x000000000000094d */ /* 0x000fea0003800000 */
[----:B------:R-:W0:Y:S01]  /*00d0*/  LDC R2, c[0x0][0x3a0] ;  /* 0x0000e800ff027b82 */ /* 0x000e220000000800 */
[----:B------:R-:W1:Y:S01]  /*00e0*/  LDCU.64 UR4, c[0x0][0x358] ;  /* 0x00006b00ff0477ac */ /* 0x000e620008000a00 */
[----:B------:R-:W-:Y:S01]  /*00f0*/  HFMA2 R24, -RZ, RZ, 0, 0 ;  /* 0x00000000ff187431 */ /* 0x000fe200000001ff */
[----:B0-----:R-:W-:-:S13]  /*0100*/  ISETP.GE.AND P0, PT, R2, 0x1, PT ;  /* 0x000000010200780c */ /* 0x001fda0003f06270 */
[----:B-1----:R-:W-:Y:S05]  /*0110*/  @!P0 BRA `(.L_x_0) ;  /* 0x0000000400dc8947 */ /* 0x002fea0003800000 */
[C---:B------:R-:W-:Y:S01]  /*0120*/  ISETP.GE.U32.AND P1, PT, R2.reuse, 0x8, PT ;  /* 0x000000080200780c */ /* 0x040fe20003f26070 */
[----:B------:R-:W-:Y:S01]  /*0130*/  IMAD R20, R19, R2, RZ ;  /* 0x0000000213147224 */ /* 0x000fe200078e02ff */
[----:B------:R-:W-:Y:S02]  /*0140*/  LOP3.LUT R27, R2, 0x7, RZ, 0xc0, !PT ;  /* 0x00000007021b7812 */ /* 0x000fe400078ec0ff */
[----:B------:R-:W-:Y:S02]  /*0150*/  MOV R21, RZ ;  /* 0x000000ff00157202 */ /* 0x000fe40000000f00 */
[----:B------:R-:W-:Y:S02]  /*0160*/  ISETP.NE.AND P0, PT, R27, RZ, PT ;  /* 0x000000ff1b00720c */ /* 0x000fe40003f05270 */
[----:B------:R-:W-:-:S05]  /*0170*/  MOV R24, RZ ;  /* 0x000000ff00187202 */ /* 0x000fca0000000f00 */
[----:B------:R-:W-:Y:S06]  /*0180*/  @!P1 BRA `(.L_x_1) ;  /* 0x0000000000c09947 */ /* 0x000fec0003800000 */
[----:B------:R-:W0:Y:S01]  /*0190*/  LDC.64 R4, c[0x0][0x380] ;  /* 0x0000e000ff047b82 */ /* 0x000e220000000a00 */
[----:B------:R-:W-:Y:S02]  /*01a0*/  LOP3.LUT R21, R2, 0x7ffffff8, RZ, 0xc0, !PT ;  /* 0x7ffffff802157812 */ /* 0x000fe400078ec0ff */
[----:B------:R-:W-:Y:S02]  /*01b0*/  MOV R24, RZ ;  /* 0x000000ff00187202 */ /* 0x000fe40000000f00 */
[----:B------:R-:W-:Y:S02]  /*01c0*/  MOV R18, R0 ;  /* 0x0000000000127202 */ /* 0x000fe40000000f00 */
[----:B------:R-:W-:Y:S01]  /*01d0*/  IADD3 R22, PT, PT, -R21, RZ, RZ ;  /* 0x000000ff15167210 */ /* 0x000fe20007ffe1ff */
[----:B0-----:R-:W-:-:S03]  /*01e0*/  IMAD.WIDE.U32 R4, R20, 0x4, R4 ;  /* 0x0000000414047825 */ /* 0x001fc600078e0004 */
[----:B------:R-:W-:-:S04]  /*01f0*/  IADD3 R6, P1, PT, R4, 0x10, RZ ;  /* 0x0000001004067810 */ /* 0x000fc80007f3e0ff */
[----:B------:R-:W-:-:S09]  /*0200*/  IADD3.X R5, PT, PT, RZ, R5, RZ, P1, !PT ;  /* 0x00000005ff057210 */ /* 0x000fd20000ffe4ff */
.L_x_2:
[----:B------:R-:W0:Y:S01]  /*0210*/  LDC.64 R16, c[0x0][0x388] ;  /* 0x0000e200ff107b82 */ /* 0x000e220000000a00 */
[----:B------:R-:W-:-:S05]  /*0220*/  MOV R4, R6 ;  /* 0x0000000600047202 */ /* 0x000fca0000000f00 */
[----:B------:R-:W2:Y:S04]  /*0230*/  LDG.E R25, desc[UR4][R4.64+-0x10] ;  /* 0xfffff00404197981 */ /* 0x000ea8000c1e1900 */
[----:B------:R-:W3:Y:S04]  /*0240*/  LDG.E R23, desc[UR4][R4.64+-0xc] ;  /* 0xfffff40404177981 */ /* 0x000ee8000c1e1900 */
[----:B------:R-:W4:Y:S04]  /*0250*/  LDG.E R29, desc[UR4][R4.64+-0x8] ;  /* 0xfffff804041d7981 */ /* 0x000f28000c1e1900 */
[----:B------:R-:W5:Y:S01]  /*0260*/  LDG.E R28, desc[UR4][R4.64+-0x4] ;  /* 0xfffffc04041c7981 */ /* 0x000f62000c1e1900 */
[----:B0-----:R-:W-:-:S05]  /*0270*/  IMAD.WIDE R16, R18, 0x4, R16 ;  /* 0x0000000412107825 */ /* 0x001fca00078e0210 */
[----:B------:R0:W2:Y:S01]  /*0280*/  LDG.E R26, desc[UR4][R16.64] ;  /* 0x00000004101a7981 */ /* 0x0000a2000c1e1900 */
[----:B------:R-:W-:-:S04]  /*0290*/  IMAD.WIDE R14, R3, 0x4, R16 ;  /* 0x00000004030e7825 */ /* 0x000fc800078e0210 */
[C---:B------:R-:W-:Y:S02]  /*02a0*/  IMAD.WIDE R6, R3.reuse, 0x4, R14 ;  /* 0x0000000403067825 */ /* 0x040fe400078e020e */
[----:B------:R-:W3:Y:S02]  /*02b0*/  LDG.E R14, desc[UR4][R14.64] ;  /* 0x000000040e0e7981 */ /* 0x000ee4000c1e1900 */
[C---:B------:R-:W-:Y:S02]  /*02c0*/  IMAD.WIDE R10, R3.reuse, 0x4, R6 ;  /* 0x00000004030a7825 */ /* 0x040fe400078e0206 */
[----:B------:R-:W4:Y:S02]  /*02d0*/  LDG.E R6, desc[UR4][R6.64] ;  /* 0x0000000406067981 */ /* 0x000f24000c1e1900 */
[C---:B------:R-:W-:Y:S02]  /*02e0*/  IMAD.WIDE R8, R3.reuse, 0x4, R10 ;  /* 0x0000000403087825 */ /* 0x040fe400078e020a */
[----:B------:R-:W5:Y:S02]  /*02f0*/  LDG.E R10, desc[UR4][R10.64] ;  /* 0x000000040a0a7981 */ /* 0x000f64000c1e1900 */
[----:B------:R-:W-:-:S02]  /*0300*/  IMAD.WIDE R12, R3, 0x4, R8 ;  /* 0x00000004030c7825 */ /* 0x000fc400078e0208 */
[----:B------:R-:W5:Y:S04]  /*0310*/  LDG.E R7, desc[UR4][R4.64] ;  /* 0x0000000404077981 */ /* 0x000f68000c1e1900 */
[----:B------:R-:W5:Y:S01]  /*0320*/  LDG.E R8, desc[UR4][R8.64] ;  /* 0x0000000408087981 */ /* 0x000f62000c1e1900 */
[----:B0-----:R-:W-:-:S03]  /*0330*/  IMAD.WIDE R16, R3, 0x4, R12 ;  /* 0x0000000403107825 */ /* 0x001fc600078e020c */
[----:B------:R-:W5:Y:S04]  /*0340*/  LDG.E R12, desc[UR4][R12.64] ;  /* 0x000000040c0c7981 */ /* 0x000f68000c1e1900 */
[----:B------:R-:W5:Y:S04]  /*0350*/  LDG.E R15, desc[UR4][R16.64] ;  /* 0x00000004100f7981 */ /* 0x000f68000c1e1900 */
[----:B------:R-:W5:Y:S04]  /*0360*/  LDG.E R9, desc[UR4][R4.64+0x4] ;  /* 0x0000040404097981 */ /* 0x000f68000c1e1900 */
[----:B------:R-:W5:Y:S01]  /*0370*/  LDG.E R11, desc[UR4][R4.64+0xc] ;  /* 0x00000c04040b7981 */ /* 0x000f62000c1e1900 */
[----:B--2---:R-:W-:-:S02]  /*0380*/  IMAD R26, R25, R26, R24 ;  /* 0x0000001a191a7224 */ /* 0x004fc400078e0218 */
[----:B------:R-:W-:Y:S02]  /*0390*/  IMAD.WIDE R24, R3, 0x4, R16 ;  /* 0x0000000403187825 */ /* 0x000fe400078e0210 */
[----:B------:R0:W2:Y:S04]  /*03a0*/  LDG.E R16, desc[UR4][R4.64+0x8] ;  /* 0x0000080404107981 */ /* 0x0000a8000c1e1900 */
[----:B------:R-:W2:Y:S01]  /*03b0*/  LDG.E R24, desc[UR4][R24.64] ;  /* 0x0000000418187981 */ /* 0x000ea2000c1e1900 */
[----:B---3--:R-:W-:Y:S01]  /*03c0*/  IMAD R14, R23, R14, R26 ;  /* 0x0000000e170e7224 */ /* 0x008fe200078e021a */
[----:B------:R-:W-:-:S03]  /*03d0*/  IADD3 R22, PT, PT, R22, 0x8, RZ ;  /* 0x0000000816167810 */ /* 0x000fc60007ffe0ff */
[----:B----4-:R-:W-:Y:S01]  /*03e0*/  IMAD R29, R29, R6, R14 ;  /* 0x000000061d1d7224 */ /* 0x010fe200078e020e */
[----:B------:R-:W-:-:S03]  /*03f0*/  ISETP.NE.AND P1, PT, R22, RZ, PT ;  /* 0x000000ff1600720c */ /* 0x000fc60003f25270 */
[----:B-----5:R-:W-:Y:S01]  /*0400*/  IMAD R10, R28, R10, R29 ;  /* 0x0000000a1c0a7224 */ /* 0x020fe200078e021d */
[----:B------:R-:W-:-:S03]  /*0410*/  IADD3 R6, P2, PT, R4, 0x20, RZ ;  /* 0x0000002004067810 */ /* 0x000fc60007f5e0ff */
[----:B------:R-:W-:Y:S01]  /*0420*/  IMAD R7, R7, R8, R10 ;  /* 0x0000000807077224 */ /* 0x000fe200078e020a */
[----:B0-----:R-:W-:Y:S02]  /*0430*/  IADD3.X R5, PT, PT, RZ, R5, RZ, P2, !PT ;  /* 0x00000005ff057210 */ /* 0x001fe400017fe4ff */
[----:B------:R-:W-:Y:S01]  /*0440*/  LEA R18, R3, R18, 0x3 ;  /* 0x0000001203127211 */ /* 0x000fe200078e18ff */
[----:B------:R-:W-:-:S04]  /*0450*/  IMAD R7, R9, R12, R7 ;  /* 0x0000000c09077224 */ /* 0x000fc800078e0207 */
[----:B--2---:R-:W-:-:S04]  /*0460*/  IMAD R7, R16, R15, R7 ;  /* 0x0000000f10077224 */ /* 0x004fc800078e0207 */
[----:B------:R-:W-:Y:S01]  /*0470*/  IMAD R24, R11, R24, R7 ;  /* 0x000000180b187224 */ /* 0x000fe200078e0207 */
[----:B------:R-:W-:Y:S06]  /*0480*/  @P1 BRA `(.L_x_2) ;  /* 0xfffffffc00601947 */ /* 0x000fec000383ffff */
.L_x_1:
[----:B------:R-:W-:Y:S05]  /*0490*/  @!P0 BRA `(.L_x_0) ;  /* 0x0000000000fc8947 */ /* 0x000fea0003800000 */
[----:B------:R-:W-:Y:S02]  /*04a0*/  ISETP.GE.U32.AND P1, PT, R27, 0x4, PT ;  /* 0x000000041b00780c */ /* 0x000fe40003f26070 */
[----:B------:R-:W-:-:S04]  /*04b0*/  LOP3.LUT R16, R2, 0x3, RZ, 0xc0, !PT ;  /* 0x0000000302107812 */ /* 0x000fc800078ec0ff */
[----:B------:R-:W-:-:S07]  /*04c0*/  ISETP.NE.AND P0, PT, R16, RZ, PT ;  /* 0x000000ff1000720c */ /* 0x000fce0003f05270 */
[----:B------:R-:W-:Y:S06]  /*04d0*/  @!P1 BRA `(.L_x_3) ;  /* 0x00000000006c9947 */ /* 0x000fec0003800000 */
[----:B------:R-:W0:Y:S01]  /*04e0*/  LDC.64 R6, c[0x0][0x388] ;  /* 0x0000e200ff067b82 */ /* 0x000e220000000a00 */
[----:B------:R-:W1:Y:S01]  /*04f0*/  LDCU.64 UR6, c[0x0][0x380] ;  /* 0x00007000ff0677ac */ /* 0x000e620008000a00 */
[----:B------:R-:W-:Y:S01]  /*0500*/  IMAD R9, R21, R3, R0 ;  /* 0x0000000315097224 */ /* 0x000fe200078e0200 */
[CC--:B------:R-:W-:Y:S02]  /*0510*/  IADD3 R5, PT, PT, R20.reuse, R21.reuse, RZ ;  /* 0x0000001514057210 */ /* 0x0c0fe40007ffe0ff */
[----:B------:R-:W-:-:S03]  /*0520*/  IADD3 R10, P1, PT, R20, R21, RZ ;  /* 0x00000015140a7210 */ /* 0x000fc60007f3e0ff */
[----:B------:R-:W2:Y:S01]  /*0530*/  LDC.64 R14, c[0x0][0x380] ;  /* 0x0000e000ff0e7b82 */ /* 0x000ea20000000a00 */
[----:B0-----:R-:W-:-:S04]  /*0540*/  IMAD.WIDE R6, R9, 0x4, R6 ;  /* 0x0000000409067825 */ /* 0x001fc800078e0206 */
[----:B------:R-:W-:Y:S02]  /*0550*/  IMAD.WIDE R8, R3, 0x4, R6 ;  /* 0x0000000403087825 */ /* 0x000fe400078e0206 */
[----:B------:R-:W3:Y:S02]  /*0560*/  LDG.E R6, desc[UR4][R6.64] ;  /* 0x0000000406067981 */ /* 0x000ee4000c1e1900 */
[----:B--2---:R-:W-:Y:S01]  /*0570*/  IMAD.WIDE.U32 R14, R5, 0x4, R14 ;  /* 0x00000004050e7825 */ /* 0x004fe200078e000e */
[----:B------:R-:W-:Y:S02]  /*0580*/  IADD3.X R5, PT, PT, RZ, RZ, RZ, P1, !PT ;  /* 0x000000ffff057210 */ /* 0x000fe40000ffe4ff */
[----:B-1----:R-:W-:-:S03]  /*0590*/  LEA R4, P1, R10, UR6, 0x2 ;  /* 0x000000060a047c11 */ /* 0x002fc6000f8210ff */
[----:B------:R-:W3:Y:S01]  /*05a0*/  LDG.E R15, desc[UR4][R14.64] ;  /* 0x000000040e0f7981 */ /* 0x000ee2000c1e1900 */
[----:B------:R-:W-:Y:S01]  /*05b0*/  LEA.HI.X R5, R10, UR7, R5, 0x2, P1 ;  /* 0x000000070a057c11 */ /* 0x000fe200088f1405 */
[C---:B------:R-:W-:Y:S02]  /*05c0*/  IMAD.WIDE R10, R3.reuse, 0x4, R8 ;  /* 0x00000004030a7825 */ /* 0x040fe400078e0208 */
[----:B------:R-:W2:Y:S04]  /*05d0*/  LDG.E R8, desc[UR4][R8.64] ;  /* 0x0000000408087981 */ /* 0x000ea8000c1e1900 */
[----:B------:R-:W2:Y:S01]  /*05e0*/  LDG.E R17, desc[UR4][R4.64+0x4] ;  /* 0x0000040404117981 */ /* 0x000ea2000c1e1900 */
[----:B------:R-:W-:-:S03]  /*05f0*/  IMAD.WIDE R12, R3, 0x4, R10 ;  /* 0x00000004030c7825 */ /* 0x000fc600078e020a */
[----:B------:R-:W4:Y:S04]  /*0600*/  LDG.E R22, desc[UR4][R10.64] ;  /* 0x000000040a167981 */ /* 0x000f28000c1e1900 */
[----:B------:R-:W4:Y:S04]  /*0610*/  LDG.E R18, desc[UR4][R4.64+0x8] ;  /* 0x0000080404127981 */ /* 0x000f28000c1e1900 */
[----:B------:R-:W5:Y:S04]  /*0620*/  LDG.E R26, desc[UR4][R4.64+0xc] ;  /* 0x00000c04041a7981 */ /* 0x000f68000c1e1900 */
[----:B------:R-:W5:Y:S01]  /*0630*/  LDG.E R12, desc[UR4][R12.64] ;  /* 0x000000040c0c7981 */ /* 0x000f62000c1e1900 */
[----:B------:R-:W-:Y:S01]  /*0640*/  IADD3 R21, PT, PT, R21, 0x4, RZ ;  /* 0x0000000415157810 */ /* 0x000fe20007ffe0ff */
[----:B---3--:R-:W-:-:S04]  /*0650*/  IMAD R24, R15, R6, R24 ;  /* 0x000000060f187224 */ /* 0x008fc800078e0218 */
[----:B--2---:R-:W-:-:S04]  /*0660*/  IMAD R17, R17, R8, R24 ;  /* 0x0000000811117224 */ /* 0x004fc800078e0218 */
[----:B----4-:R-:W-:-:S04]  /*0670*/  IMAD R17, R18, R22, R17 ;  /* 0x0000001612117224 */ /* 0x010fc800078e0211 */
[----:B-----5:R-:W-:-:S07]  /*0680*/  IMAD R24, R26, R12, R17 ;  /* 0x0000000c1a187224 */ /* 0x020fce00078e0211 */
.L_x_3:
[----:B------:R-:W-:Y:S05]  /*0690*/  @!P0 BRA `(.L_x_0) ;  /* 0x00000000007c8947 */ /* 0x000fea0003800000 */
[----:B------:R-:W-:Y:S01]  /*06a0*/  ISETP.NE.AND P1, PT, R16, 0x1, PT ;  /* 0x000000011000780c */ /* 0x000fe20003f25270 */
[----:B------:R-:W0:Y:S01]  /*06b0*/  LDC.64 R12, c[0x0][0x380] ;  /* 0x0000e000ff0c7b82 */ /* 0x000e220000000a00 */
[----:B------:R-:W-:-:S04]  /*06c0*/  LOP3.LUT R2, R2, 0x1, RZ, 0xc0, !PT ;  /* 0x0000000102027812 */ /* 0x000fc800078ec0ff */
[----:B------:R-:W-:-:S03]  /*06d0*/  ISETP.NE.U32.AND P0, PT, R2, 0x1, PT ;  /* 0x000000010200780c */ /* 0x000fc60003f05070 */
[----:B------:R-:W1:Y:S04]  /*06e0*/  LDC.64 R10, c[0x0][0x388] ;  /* 0x0000e200ff0a7b82 */ /* 0x000e680000000a00 */
[CC--:B------:R-:W-:Y:S02]  /*06f0*/  @P1 IADD3 R15, PT, PT, R20.reuse, R21.reuse, RZ ;  /* 0x00000015140f1210 */ /* 0x0c0fe40007ffe0ff */
[----:B------:R-:W-:Y:S02]  /*0700*/  @P1 IADD3 R2, P2, PT, R20, R21, RZ ;  /* 0x0000001514021210 */ /* 0x000fe40007f5e0ff */
[----:B------:R-:W2:Y:S02]  /*0710*/  @P1 LDC.64 R4, c[0x0][0x380] ;  /* 0x0000e000ff041b82 */ /* 0x000ea40000000a00 */
[----:B------:R-:W-:-:S06]  /*0720*/  @P1 IADD3.X R14, PT, PT, RZ, RZ, RZ, P2, !PT ;  /* 0x000000ffff0e1210 */ /* 0x000fcc00017fe4ff */
[----:B------:R-:W3:Y:S01]  /*0730*/  LDC.64 R6, c[0x0][0x380] ;  /* 0x0000e000ff067b82 */ /* 0x000ee20000000a00 */
[----:B0-----:R-:W-:-:S04]  /*0740*/  @P1 IMAD.WIDE.U32 R12, R15, 0x4, R12 ;  /* 0x000000040f0c1825 */ /* 0x001fc800078e000c */
[C---:B------:R-:W-:Y:S01]  /*0750*/  @P1 IMAD R15, R21.reuse, R3, R0 ;  /* 0x00000003150f1224 */ /* 0x040fe200078e0200 */
[----:B------:R-:W-:Y:S01]  /*0760*/  @P1 IADD3 R21, PT, PT, R21, 0x2, RZ ;  /* 0x0000000215151810 */ /* 0x000fe20007ffe0ff */
[----:B------:R-:W4:Y:S01]  /*0770*/  @P1 LDG.E R13, desc[UR4][R12.64] ;  /* 0x000000040c0d1981 */ /* 0x000f22000c1e1900 */
[----:B------:R-:W0:Y:S01]  /*0780*/  LDC.64 R8, c[0x0][0x388] ;  /* 0x0000e200ff087b82 */ /* 0x000e220000000a00 */
[----:B-1----:R-:W-:Y:S01]  /*0790*/  @P1 IMAD.WIDE R10, R15, 0x4, R10 ;  /* 0x000000040f0a1825 */ /* 0x002fe200078e020a */
[----:B------:R-:W-:Y:S02]  /*07a0*/  @!P0 IADD3 R17, PT, PT, R20, R21, RZ ;  /* 0x0000001514118210 */ /* 0x000fe40007ffe0ff */
[----:B--2---:R-:W-:Y:S01]  /*07b0*/  @P1 LEA R4, P2, R2, R4, 0x2 ;  /* 0x0000000402041211 */ /* 0x004fe200078410ff */
[----:B------:R-:W-:-:S03]  /*07c0*/  @!P0 IMAD R21, R21, R3, R0 ;  /* 0x0000000315158224 */ /* 0x000fc600078e0200 */
[----:B------:R-:W-:Y:S01]  /*07d0*/  @P1 LEA.HI.X R5, R2, R5, R14, 0x2, P2 ;  /* 0x0000000502051211 */ /* 0x000fe200010f140e */
[----:B------:R-:W-:Y:S01]  /*07e0*/  @P1 IMAD.WIDE R14, R3, 0x4, R10 ;  /* 0x00000004030e1825 */ /* 0x000fe200078e020a */
[----:B------:R-:W4:Y:S03]  /*07f0*/  @P1 LDG.E R2, desc[UR4][R10.64] ;  /* 0x000000040a021981 */ /* 0x000f26000c1e1900 */
[----:B---3--:R-:W-:Y:S01]  /*0800*/  @!P0 IMAD.WIDE.U32 R6, R17, 0x4, R6 ;  /* 0x0000000411068825 */ /* 0x008fe200078e0006 */
[----:B------:R-:W2:Y:S04]  /*0810*/  @P1 LDG.E R5, desc[UR4][R4.64+0x4] ;  /* 0x0000040404051981 */ /* 0x000ea8000c1e1900 */
[----:B------:R-:W2:Y:S01]  /*0820*/  @P1 LDG.E R14, desc[UR4][R14.64] ;  /* 0x000000040e0e1981 */ /* 0x000ea2000c1e1900 */
[----:B0-----:R-:W-:-:S03]  /*0830*/  @!P0 IMAD.WIDE R8, R21, 0x4, R8 ;  /* 0x0000000415088825 */ /* 0x001fc600078e0208 */
[----:B------:R-:W3:Y:S04]  /*0840*/  @!P0 LDG.E R7, desc[UR4][R6.64] ;  /* 0x0000000406078981 */ /* 0x000ee8000c1e1900 */
[----:B------:R-:W3:Y:S01]  /*0850*/  @!P0 LDG.E R8, desc[UR4][R8.64] ;  /* 0x0000000408088981 */ /* 0x000ee2000c1e1900 */
[----:B----4-:R-:W-:-:S04]  /*0860*/  @P1 IMAD R2, R13, R2, R24 ;  /* 0x000000020d021224 */ /* 0x010fc800078e0218 */
[----:B--2---:R-:W-:-:S04]  /*0870*/  @P1 IMAD R24, R5, R14, R2 ;  /* 0x0000000e05181224 */ /* 0x004fc800078e0202 */
[----:B---3--:R-:W-:-:S07]  /*0880*/  @!P0 IMAD R24, R7, R8, R24 ;  /* 0x0000000807188224 */ /* 0x008fce00078e0218 */
.L_x_0:
[----:B------:R-:W0:Y:S01]  /*0890*/  LDC.64 R4, c[0x0][0x390] ;  /* 0x0000e400ff047b82 */ /* 0x000e220000000a00 */
[----:B------:R-:W-:-:S04]  /*08a0*/  IMAD R3, R19, R3, R0 ;  /* 0x0000000313037224 */ /* 0x000fc800078e0200 */
[----:B0-----:R-:W-:-:S05]  /*08b0*/  IMAD.WIDE R2, R3, 0x4, R4 ;  /* 0x0000000403027825 */ /* 0x001fca00078e0204 */
[----:B------:R-:W-:Y:S01]  /*08c0*/  STG.E desc[UR4][R2.64], R24 ;  /* 0x0000001802007986 */ /* 0x000fe2000c101904 */
[----:B------:R-:W-:Y:S05]  /*08d0*/  EXIT ;  /* 0x000000000000794d */ /* 0x000fea0003800000 */
.L_x_4:
[----:B------:R-:W-:-:S00]  /*08e0*/  BRA `(.L_x_4) ;  /* 0xfffffffc00fc7947 */ /* 0x000fc0000383ffff */
[----:B------:R-:W-:-:S00]  /*08f0*/  NOP ;  /* 0x0000000000007918 */ /* 0x000fc00000000000 */
        /* <DEDUP_REMOVED lines=8> */
.L_x_5:


//--------------------- .nv.shared.reserved.0     --------------------------
	.section	.nv.shared.reserved.0,"aw",@nobits
	.weak		__nv_reservedSMEM_offset_0_alias
	.size		__nv_reservedSMEM_offset_0_alias, 0, 64
	.other		__nv_reservedSMEM_offset_0_alias,@"STO_CUDA_RESERVED_SHARED STV_DEFAULT"
__nv_reservedSMEM_offset_0_alias:
	.zero		0
	.zero		64


//--------------------- .nv.constant0._Z19matrixMultiParallelPiS_S_iii --------------------------
	.section	.nv.constant0._Z19matrixMultiParallelPiS_S_iii,"a",@progbits
	.sectionflags	@""
	.align	4
.nv.constant0._Z19matrixMultiParallelPiS_S_iii:
	.zero		932


//--------------------- SYMBOLS --------------------------

	.type		.nv.reservedSmem.offset0,@object
	.size		.nv.reservedSmem.offset0,0x4
